//
// Generated by NVIDIA NVVM Compiler
//
// Compiler Build ID: CL-36424714
// Cuda compilation tools, release 13.0, V13.0.88
// Based on NVVM 20.0.0
//

.version 9.0
.target sm_100
.address_size 64

	// .globl	_Z8kernel_1Pf

.visible .entry _Z8kernel_1Pf(
	.param .u64 .ptr .align 1 _Z8kernel_1Pf_param_0
)
{
	.reg .pred 	%p<2>;
	.reg .b32 	%r<6>;
	.reg .b32 	%f<2>;
	.reg .b64 	%rd<5>;

	ld.param.u64 	%rd1, [_Z8kernel_1Pf_param_0];
	cvta.to.global.u64 	%rd2, %rd1;
	mov.u32 	%r1, %ctaid.x;
	mov.u32 	%r2, %ntid.x;
	mov.u32 	%r3, %tid.x;
	mad.lo.s32 	%r4, %r1, %r2, %r3;
	and.b32  	%r5, %r4, 1;
	setp.eq.b32 	%p1, %r5, 1;
	selp.f32 	%f1, 0f43480000, 0f42C80000, %p1;
	mul.wide.s32 	%rd3, %r4, 4;
	add.s64 	%rd4, %rd2, %rd3;
	st.global.f32 	[%rd4], %f1;
	ret;

}
	// .globl	_Z8kernel_2Pf
.visible .entry _Z8kernel_2Pf(
	.param .u64 .ptr .align 1 _Z8kernel_2Pf_param_0
)
{
	.reg .pred 	%p<2>;
	.reg .b32 	%r<10>;
	.reg .b32 	%f<2>;
	.reg .b64 	%rd<5>;

	ld.param.u64 	%rd1, [_Z8kernel_2Pf_param_0];
	cvta.to.global.u64 	%rd2, %rd1;
	mov.u32 	%r1, %ctaid.x;
	mov.u32 	%r2, %ntid.x;
	mov.u32 	%r3, %tid.x;
	mad.lo.s32 	%r4, %r1, %r2, %r3;
	shr.s32 	%r5, %r4, 31;
	shr.u32 	%r6, %r5, 27;
	add.s32 	%r7, %r4, %r6;
	shr.u32 	%r8, %r7, 5;
	and.b32  	%r9, %r8, 1;
	setp.eq.b32 	%p1, %r9, 1;
	selp.f32 	%f1, 0f43480000, 0f42C80000, %p1;
	mul.wide.s32 	%rd3, %r4, 4;
	add.s64 	%rd4, %rd2, %rd3;
	st.global.f32 	[%rd4], %f1;
	ret;

}
	// .globl	_Z8kernel_3Pf
.visible .entry _Z8kernel_3Pf(
	.param .u64 .ptr .align 1 _Z8kernel_3Pf_param_0
)
{
	.reg .pred 	%p<2>;
	.reg .b32 	%r<6>;
	.reg .b32 	%f<2>;
	.reg .b64 	%rd<5>;

	ld.param.u64 	%rd1, [_Z8kernel_3Pf_param_0];
	cvta.to.global.u64 	%rd2, %rd1;
	mov.u32 	%r1, %ctaid.x;
	mov.u32 	%r2, %ntid.x;
	mov.u32 	%r3, %tid.x;
	mad.lo.s32 	%r4, %r1, %r2, %r3;
	and.b32  	%r5, %r4, 1;
	setp.eq.b32 	%p1, %r5, 1;
	selp.f32 	%f1, 0f43480000, 0f42C80000, %p1;
	mul.wide.s32 	%rd3, %r4, 4;
	add.s64 	%rd4, %rd2, %rd3;
	st.global.f32 	[%rd4], %f1;
	ret;

}
	// .globl	_Z9warmingupPf
.visible .entry _Z9warmingupPf(
	.param .u64 .ptr .align 1 _Z9warmingupPf_param_0
)
{
	.reg .pred 	%p<2>;
	.reg .b32 	%r<10>;
	.reg .b32 	%f<2>;
	.reg .b64 	%rd<5>;

	ld.param.u64 	%rd1, [_Z9warmingupPf_param_0];
	cvta.to.global.u64 	%rd2, %rd1;
	mov.u32 	%r1, %ctaid.x;
	mov.u32 	%r2, %ntid.x;
	mov.u32 	%r3, %tid.x;
	mad.lo.s32 	%r4, %r1, %r2, %r3;
	shr.s32 	%r5, %r4, 31;
	shr.u32 	%r6, %r5, 27;
	add.s32 	%r7, %r4, %r6;
	shr.u32 	%r8, %r7, 5;
	and.b32  	%r9, %r8, 1;
	setp.eq.b32 	%p1, %r9, 1;
	selp.f32 	%f1, 0f43480000, 0f42C80000, %p1;
	mul.wide.s32 	%rd3, %r4, 4;
	add.s64 	%rd4, %rd2, %rd3;
	st.global.f32 	[%rd4], %f1;
	ret;

}


// ===== COMPILED SASS (sm_100) =====

	.target	sm_100

	.elftype	@"ET_EXEC"


//--------------------- .note.nv.tkinfo           --------------------------
	.section	.note.nv.tkinfo,"",@"SHT_NOTE"
	.sectionflags	@"SHF_NOTE_NV_TKINFO"
	.tkinfo
        /*0018*/ 	.word	0x00000002
        /*0030*/ 	.string	""
        /*0030*/ 	.string	"ptxas"
        /*0030*/ 	.string	"Cuda compilation tools, release 13.0, V13.0.88"
        /*0030*/ 	.string	"Build cuda_13.0.r13.0/compiler.36424714_0"
        /*0030*/ 	.string	"-arch sm_100 -m 64 "



//--------------------- .note.nv.cuinfo           --------------------------
	.section	.note.nv.cuinfo,"",@"SHT_NOTE"
	.sectionflags	@"SHF_NOTE_NV_CUINFO"
        /*0018*/ 	.short	0x0002
        /*001a*/ 	.short	0x0064
        /*001c*/ 	.short	0x0082
	.zero		2


//--------------------- .nv.info                  --------------------------
	.section	.nv.info,"",@"SHT_CUDA_INFO"
	.align	4


	//----- nvinfo : EIATTR_REGCOUNT
	.align		4
        /*0000*/ 	.byte	0x04, 0x2f
        /*0002*/ 	.short	(.L_1 - .L_0)
	.align		4
.L_0:
        /*0004*/ 	.word	index@(_Z8kernel_1Pf)
        /*0008*/ 	.word	0x00000008


	//----- nvinfo : EIATTR_FRAME_SIZE
	.align		4
.L_1:
        /*000c*/ 	.byte	0x04, 0x11
        /*000e*/ 	.short	(.L_3 - .L_2)
	.align		4
.L_2:
        /*0010*/ 	.word	index@(_Z8kernel_1Pf)
        /*0014*/ 	.word	0x00000000


	//----- nvinfo : EIATTR_REGCOUNT
	.align		4
.L_3:
        /*0018*/ 	.byte	0x04, 0x2f
        /*001a*/ 	.short	(.L_5 - .L_4)
	.align		4
.L_4:
        /*001c*/ 	.word	index@(_Z8kernel_2Pf)
        /*0020*/ 	.word	0x00000008


	//----- nvinfo : EIATTR_FRAME_SIZE
	.align		4
.L_5:
        /*0024*/ 	.byte	0x04, 0x11
        /*0026*/ 	.short	(.L_7 - .L_6)
	.align		4
.L_6:
        /*0028*/ 	.word	index@(_Z8kernel_2Pf)
        /*002c*/ 	.word	0x00000000


	//----- nvinfo : EIATTR_REGCOUNT
	.align		4
.L_7:
        /*0030*/ 	.byte	0x04, 0x2f
        /*0032*/ 	.short	(.L_9 - .L_8)
	.align		4
.L_8:
        /*0034*/ 	.word	index@(_Z8kernel_3Pf)
        /*0038*/ 	.word	0x00000008


	//----- nvinfo : EIATTR_FRAME_SIZE
	.align		4
.L_9:
        /*003c*/ 	.byte	0x04, 0x11
        /*003e*/ 	.short	(.L_11 - .L_10)
	.align		4
.L_10:
        /*0040*/ 	.word	index@(_Z8kernel_3Pf)
        /*0044*/ 	.word	0x00000000


	//----- nvinfo : EIATTR_REGCOUNT
	.align		4
.L_11:
        /*0048*/ 	.byte	0x04, 0x2f
        /*004a*/ 	.short	(.L_13 - .L_12)
	.align		4
.L_12:
        /*004c*/ 	.word	index@(_Z9warmingupPf)
        /*0050*/ 	.word	0x00000008


	//----- nvinfo : EIATTR_FRAME_SIZE
	.align		4
.L_13:
        /*0054*/ 	.byte	0x04, 0x11
        /*0056*/ 	.short	(.L_15 - .L_14)
	.align		4
.L_14:
        /*0058*/ 	.word	index@(_Z9warmingupPf)
        /*005c*/ 	.word	0x00000000


	//----- nvinfo : EIATTR_MIN_STACK_SIZE
	.align		4
.L_15:
        /*0060*/ 	.byte	0x04, 0x12
        /*0062*/ 	.short	(.L_17 - .L_16)
	.align		4
.L_16:
        /*0064*/ 	.word	index@(_Z9warmingupPf)
        /*0068*/ 	.word	0x00000000


	//----- nvinfo : EIATTR_MIN_STACK_SIZE
	.align		4
.L_17:
        /*006c*/ 	.byte	0x04, 0x12
        /*006e*/ 	.short	(.L_19 - .L_18)
	.align		4
.L_18:
        /*0070*/ 	.word	index@(_Z8kernel_3Pf)
        /*0074*/ 	.word	0x00000000


	//----- nvinfo : EIATTR_MIN_STACK_SIZE
	.align		4
.L_19:
        /*0078*/ 	.byte	0x04, 0x12
        /*007a*/ 	.short	(.L_21 - .L_20)
	.align		4
.L_20:
        /*007c*/ 	.word	index@(_Z8kernel_2Pf)
        /*0080*/ 	.word	0x00000000


	//----- nvinfo : EIATTR_MIN_STACK_SIZE
	.align		4
.L_21:
        /*0084*/ 	.byte	0x04, 0x12
        /*0086*/ 	.short	(.L_23 - .L_22)
	.align		4
.L_22:
        /*0088*/ 	.word	index@(_Z8kernel_1Pf)
        /*008c*/ 	.word	0x00000000
.L_23:


//--------------------- .nv.compat                --------------------------
	.section	.nv.compat,"",@"SHT_CUDA_COMPAT_INFO"
	.align	4
        /*0000*/ 	.byte	0x02, 0x09, 0x00, 0x00, 0x02, 0x02, 0x01, 0x00, 0x02, 0x05, 0x05, 0x00, 0x03, 0x07, 0x01, 0x01
        /*0010*/ 	.byte	0x02, 0x03, 0x00, 0x00, 0x02, 0x06, 0x01, 0x00, 0x04, 0x0b, 0x08, 0x00, 0x09, 0x00, 0x00, 0x00
        /*0020*/ 	.byte	0x00, 0x00, 0x00, 0x00


//--------------------- .nv.info._Z9warmingupPf   --------------------------
	.section	.nv.info._Z9warmingupPf,"",@"SHT_CUDA_INFO"
	.sectionflags	@""
	.align	4


	//----- nvinfo : EIATTR_CUDA_API_VERSION
	.align		4
        /*0000*/ 	.byte	0x04, 0x37
        /*0002*/ 	.short	(.L_25 - .L_24)
.L_24:
        /*0004*/ 	.word	0x00000082


	//----- nvinfo : EIATTR_KPARAM_INFO
	.align		4
.L_25:
        /*0008*/ 	.byte	0x04, 0x17
        /*000a*/ 	.short	(.L_27 - .L_26)
.L_26:
        /*000c*/ 	.word	0x00000000
        /*0010*/ 	.short	0x0000
        /*0012*/ 	.short	0x0000
        /*0014*/ 	.byte	0x00, 0xf5, 0x21, 0x00


	//----- nvinfo : EIATTR_SPARSE_MMA_MASK
	.align		4
.L_27:
        /*0018*/ 	.byte	0x03, 0x50
        /*001a*/ 	.short	0x0000


	//----- nvinfo : EIATTR_MAXREG_COUNT
	.align		4
        /*001c*/ 	.byte	0x03, 0x1b
        /*001e*/ 	.short	0x00ff


	//----- nvinfo : EIATTR_MERCURY_ISA_VERSION
	.align		4
        /*0020*/ 	.byte	0x03, 0x5f
        /*0022*/ 	.short	0x0101


	//----- nvinfo : EIATTR_VRC_CTA_INIT_COUNT
	.align		4
        /*0024*/ 	.byte	0x02, 0x4a
	.zero		1
	.zero		1


	//----- nvinfo : EIATTR_EXIT_INSTR_OFFSETS
	.align		4
        /*0028*/ 	.byte	0x04, 0x1c
        /*002a*/ 	.short	(.L_29 - .L_28)


	//   ....[0]....
.L_28:
        /*002c*/ 	.word	0x00000100


	//----- nvinfo : EIATTR_CBANK_PARAM_SIZE
	.align		4
.L_29:
        /*0030*/ 	.byte	0x03, 0x19
        /*0032*/ 	.short	0x0008


	//----- nvinfo : EIATTR_PARAM_CBANK
	.align		4
        /*0034*/ 	.byte	0x04, 0x0a
        /*0036*/ 	.short	(.L_31 - .L_30)
	.align		4
.L_30:
        /*0038*/ 	.word	index@(.nv.constant0._Z9warmingupPf)
        /*003c*/ 	.short	0x0380
        /*003e*/ 	.short	0x0008


	//----- nvinfo : EIATTR_SW_WAR
	.align		4
.L_31:
        /*0040*/ 	.byte	0x04, 0x36
        /*0042*/ 	.short	(.L_33 - .L_32)
.L_32:
        /*0044*/ 	.word	0x00000008
.L_33:


//--------------------- .nv.info._Z8kernel_3Pf    --------------------------
	.section	.nv.info._Z8kernel_3Pf,"",@"SHT_CUDA_INFO"
	.sectionflags	@""
	.align	4


	//----- nvinfo : EIATTR_CUDA_API_VERSION
	.align		4
        /*0000*/ 	.byte	0x04, 0x37
        /*0002*/ 	.short	(.L_35 - .L_34)
.L_34:
        /*0004*/ 	.word	0x00000082


	//----- nvinfo : EIATTR_KPARAM_INFO
	.align		4
.L_35:
        /*0008*/ 	.byte	0x04, 0x17
        /*000a*/ 	.short	(.L_37 - .L_36)
.L_36:
        /*000c*/ 	.word	0x00000000
        /*0010*/ 	.short	0x0000
        /*0012*/ 	.short	0x0000
        /*0014*/ 	.byte	0x00, 0xf5, 0x21, 0x00


	//----- nvinfo : EIATTR_SPARSE_MMA_MASK
	.align		4
.L_37:
        /*0018*/ 	.byte	0x03, 0x50
        /*001a*/ 	.short	0x0000


	//----- nvinfo : EIATTR_MAXREG_COUNT
	.align		4
        /*001c*/ 	.byte	0x03, 0x1b
        /*001e*/ 	.short	0x00ff


	//----- nvinfo : EIATTR_MERCURY_ISA_VERSION
	.align		4
        /*0020*/ 	.byte	0x03, 0x5f
        /*0022*/ 	.short	0x0101


	//----- nvinfo : EIATTR_VRC_CTA_INIT_COUNT
	.align		4
        /*0024*/ 	.byte	0x02, 0x4a
	.zero		1
	.zero		1


	//----- nvinfo : EIATTR_EXIT_INSTR_OFFSETS
	.align		4
        /*0028*/ 	.byte	0x04, 0x1c
        /*002a*/ 	.short	(.L_39 - .L_38)


	//   ....[0]....
.L_38:
        /*002c*/ 	.word	0x000000d0


	//----- nvinfo : EIATTR_CBANK_PARAM_SIZE
	.align		4
.L_39:
        /*0030*/ 	.byte	0x03, 0x19
        /*0032*/ 	.short	0x0008


	//----- nvinfo : EIATTR_PARAM_CBANK
	.align		4
        /*0034*/ 	.byte	0x04, 0x0a
        /*0036*/ 	.short	(.L_41 - .L_40)
	.align		4
.L_40:
        /*0038*/ 	.word	index@(.nv.constant0._Z8kernel_3Pf)
        /*003c*/ 	.short	0x0380
        /*003e*/ 	.short	0x0008


	//----- nvinfo : EIATTR_SW_WAR
	.align		4
.L_41:
        /*0040*/ 	.byte	0x04, 0x36
        /*0042*/ 	.short	(.L_43 - .L_42)
.L_42:
        /*0044*/ 	.word	0x00000008
.L_43:


//--------------------- .nv.info._Z8kernel_2Pf    --------------------------
	.section	.nv.info._Z8kernel_2Pf,"",@"SHT_CUDA_INFO"
	.sectionflags	@""
	.align	4


	//----- nvinfo : EIATTR_CUDA_API_VERSION
	.align		4
        /*0000*/ 	.byte	0x04, 0x37
        /*0002*/ 	.short	(.L_45 - .L_44)
.L_44:
        /*0004*/ 	.word	0x00000082


	//----- nvinfo : EIATTR_KPARAM_INFO
	.align		4
.L_45:
        /*0008*/ 	.byte	0x04, 0x17
        /*000a*/ 	.short	(.L_47 - .L_46)
.L_46:
        /*000c*/ 	.word	0x00000000
        /*0010*/ 	.short	0x0000
        /*0012*/ 	.short	0x0000
        /*0014*/ 	.byte	0x00, 0xf5, 0x21, 0x00


	//----- nvinfo : EIATTR_SPARSE_MMA_MASK
	.align		4
.L_47:
        /*0018*/ 	.byte	0x03, 0x50
        /*001a*/ 	.short	0x0000


	//----- nvinfo : EIATTR_MAXREG_COUNT
	.align		4
        /*001c*/ 	.byte	0x03, 0x1b
        /*001e*/ 	.short	0x00ff


	//----- nvinfo : EIATTR_MERCURY_ISA_VERSION
	.align		4
        /*0020*/ 	.byte	0x03, 0x5f
        /*0022*/ 	.short	0x0101


	//----- nvinfo : EIATTR_VRC_CTA_INIT_COUNT
	.align		4
        /*0024*/ 	.byte	0x02, 0x4a
	.zero		1
	.zero		1


	//----- nvinfo : EIATTR_EXIT_INSTR_OFFSETS
	.align		4
        /*0028*/ 	.byte	0x04, 0x1c
        /*002a*/ 	.short	(.L_49 - .L_48)


	//   ....[0]....
.L_48:
        /*002c*/ 	.word	0x00000100


	//----- nvinfo : EIATTR_CBANK_PARAM_SIZE
	.align		4
.L_49:
        /*0030*/ 	.byte	0x03, 0x19
        /*0032*/ 	.short	0x0008


	//----- nvinfo : EIATTR_PARAM_CBANK
	.align		4
        /*0034*/ 	.byte	0x04, 0x0a
        /*0036*/ 	.short	(.L_51 - .L_50)
	.align		4
.L_50:
        /*0038*/ 	.word	index@(.nv.constant0._Z8kernel_2Pf)
        /*003c*/ 	.short	0x0380
        /*003e*/ 	.short	0x0008


	//----- nvinfo : EIATTR_SW_WAR
	.align		4
.L_51:
        /*0040*/ 	.byte	0x04, 0x36
        /*0042*/ 	.short	(.L_53 - .L_52)
.L_52:
        /*0044*/ 	.word	0x00000008
.L_53:


//--------------------- .nv.info._Z8kernel_1Pf    --------------------------
	.section	.nv.info._Z8kernel_1Pf,"",@"SHT_CUDA_INFO"
	.sectionflags	@""
	.align	4


	//----- nvinfo : EIATTR_CUDA_API_VERSION
	.align		4
        /*0000*/ 	.byte	0x04, 0x37
        /*0002*/ 	.short	(.L_55 - .L_54)
.L_54:
        /*0004*/ 	.word	0x00000082


	//----- nvinfo : EIATTR_KPARAM_INFO
	.align		4
.L_55:
        /*0008*/ 	.byte	0x04, 0x17
        /*000a*/ 	.short	(.L_57 - .L_56)
.L_56:
        /*000c*/ 	.word	0x00000000
        /*0010*/ 	.short	0x0000
        /*0012*/ 	.short	0x0000
        /*0014*/ 	.byte	0x00, 0xf5, 0x21, 0x00


	//----- nvinfo : EIATTR_SPARSE_MMA_MASK
	.align		4
.L_57:
        /*0018*/ 	.byte	0x03, 0x50
        /*001a*/ 	.short	0x0000


	//----- nvinfo : EIATTR_MAXREG_COUNT
	.align		4
        /*001c*/ 	.byte	0x03, 0x1b
        /*001e*/ 	.short	0x00ff


	//----- nvinfo : EIATTR_MERCURY_ISA_VERSION
	.align		4
        /*0020*/ 	.byte	0x03, 0x5f
        /*0022*/ 	.short	0x0101


	//----- nvinfo : EIATTR_VRC_CTA_INIT_COUNT
	.align		4
        /*0024*/ 	.byte	0x02, 0x4a
	.zero		1
	.zero		1


	//----- nvinfo : EIATTR_EXIT_INSTR_OFFSETS
	.align		4
        /*0028*/ 	.byte	0x04, 0x1c
        /*002a*/ 	.short	(.L_59 - .L_58)


	//   ....[0]....
.L_58:
        /*002c*/ 	.word	0x000000d0


	//----- nvinfo : EIATTR_CBANK_PARAM_SIZE
	.align		4
.L_59:
        /*0030*/ 	.byte	0x03, 0x19
        /*0032*/ 	.short	0x0008


	//----- nvinfo : EIATTR_PARAM_CBANK
	.align		4
        /*0034*/ 	.byte	0x04, 0x0a
        /*0036*/ 	.short	(.L_61 - .L_60)
	.align		4
.L_60:
        /*0038*/ 	.word	index@(.nv.constant0._Z8kernel_1Pf)
        /*003c*/ 	.short	0x0380
        /*003e*/ 	.short	0x0008


	//----- nvinfo : EIATTR_SW_WAR
	.align		4
.L_61:
        /*0040*/ 	.byte	0x04, 0x36
        /*0042*/ 	.short	(.L_63 - .L_62)
.L_62:
        /*0044*/ 	.word	0x00000008
.L_63:


//--------------------- .nv.callgraph             --------------------------
	.section	.nv.callgraph,"",@"SHT_CUDA_CALLGRAPH"
	.align	4
	.sectionentsize	8
	.align		4
        /*0000*/ 	.word	0x00000000
	.align		4
        /*0004*/ 	.word	0xffffffff
	.align		4
        /*0008*/ 	.word	0x00000000
	.align		4
        /*000c*/ 	.word	0xfffffffe
	.align		4
        /*0010*/ 	.word	0x00000000
	.align		4
        /*0014*/ 	.word	0xfffffffd
	.align		4
        /*0018*/ 	.word	0x00000000
	.align		4
        /*001c*/ 	.word	0xfffffffc


//--------------------- .text._Z9warmingupPf      --------------------------
	.section	.text._Z9warmingupPf,"ax",@progbits
	.align	128
        .global         _Z9warmingupPf
        .type           _Z9warmingupPf,@function
        .size           _Z9warmingupPf,(.L_x_4 - _Z9warmingupPf)
        .other          _Z9warmingupPf,@"STO_CUDA_ENTRY STV_DEFAULT"
_Z9warmingupPf:
.text._Z9warmingupPf:
[----:B------:R-:W-:Y:S01]  /*0000*/  LDC R1, c[0x0][0x37c] ;  /* 0x0000df00ff017b82 */ /* 0x000fe20000000800 */
[----:B------:R-:W0:Y:S07]  /*0010*/  S2R R0, SR_TID.X ;  /* 0x0000000000007919 */ /* 0x000e2e0000002100 */
[----:B------:R-:W0:Y:S08]  /*0020*/  S2UR UR4, SR_CTAID.X ;  /* 0x00000000000479c3 */ /* 0x000e300000002500 */
[----:B------:R-:W0:Y:S08]  /*0030*/  LDC R5, c[0x0][0x360] ;  /* 0x0000d800ff057b82 */ /* 0x000e300000000800 */
[----:B------:R-:W1:Y:S01]  /*0040*/  LDC.64 R2, c[0x0][0x380] ;  /* 0x0000e000ff027b82 */ /* 0x000e620000000a00 */
[----:B0-----:R-:W-:Y:S01]  /*0050*/  IMAD R5, R5, UR4, R0 ;  /* 0x0000000405057c24 */ /* 0x001fe2000f8e0200 */
[----:B------:R-:W0:Y:S04]  /*0060*/  LDCU.64 UR4, c[0x0][0x358] ;  /* 0x00006b00ff0477ac */ /* 0x000e280008000a00 */
[----:B------:R-:W-:Y:S01]  /*0070*/  SHF.R.S32.HI R0, RZ, 0x1f, R5 ;  /* 0x0000001fff007819 */ /* 0x000fe20000011405 */
[----:B-1----:R-:W-:-:S03]  /*0080*/  IMAD.WIDE R2, R5, 0x4, R2 ;  /* 0x0000000405027825 */ /* 0x002fc600078e0202 */
[----:B------:R-:W-:-:S04]  /*0090*/  LEA.HI R0, R0, R5, RZ, 0x5 ;  /* 0x0000000500007211 */ /* 0x000fc800078f28ff */
[----:B------:R-:W-:-:S04]  /*00a0*/  SHF.R.U32.HI R0, RZ, 0x5, R0 ;  /* 0x00000005ff007819 */ /* 0x000fc80000011600 */
[----:B------:R-:W-:-:S04]  /*00b0*/  LOP3.LUT R0, R0, 0x1, RZ, 0xc0, !PT ;  /* 0x0000000100007812 */ /* 0x000fc800078ec0ff */
[----:B------:R-:W-:Y:S01]  /*00c0*/  ISETP.NE.U32.AND P0, PT, R0, 0x1, PT ;  /* 0x000000010000780c */ /* 0x000fe20003f05070 */
[----:B------:R-:W-:-:S05]  /*00d0*/  IMAD.MOV.U32 R0, RZ, RZ, 0x43480000 ;  /* 0x43480000ff007424 */ /* 0x000fca00078e00ff */
[----:B------:R-:W-:-:S05]  /*00e0*/  FSEL R5, R0, 100, !P0 ;  /* 0x42c8000000057808 */ /* 0x000fca0004000000 */
[----:B0-----:R-:W-:Y:S01]  /*00f0*/  STG.E desc[UR4][R2.64], R5 ;  /* 0x0000000502007986 */ /* 0x001fe2000c101904 */
[----:B------:R-:W-:Y:S05]  /*0100*/  EXIT ;  /* 0x000000000000794d */ /* 0x000fea0003800000 */
.L_x_0:
[----:B------:R-:W-:-:S00]  /*0110*/  BRA `(.L_x_0) ;  /* 0xfffffffc00fc7947 */ /* 0x000fc0000383ffff */
[----:B------:R-:W-:-:S00]  /*0120*/  NOP ;  /* 0x0000000000007918 */ /* 0x000fc00000000000 */
        /* <DEDUP_REMOVED lines=13> */
.L_x_4:


//--------------------- .text._Z8kernel_3Pf       --------------------------
	.section	.text._Z8kernel_3Pf,"ax",@progbits
	.align	128
        .global         _Z8kernel_3Pf
        .type           _Z8kernel_3Pf,@function
        .size           _Z8kernel_3Pf,(.L_x_5 - _Z8kernel_3Pf)
        .other          _Z8kernel_3Pf,@"STO_CUDA_ENTRY STV_DEFAULT"
_Z8kernel_3Pf:
.text._Z8kernel_3Pf:
[----:B------:R-:W-:Y:S01]  /*0000*/  LDC R1, c[0x0][0x37c] ;  /* 0x0000df00ff017b82 */ /* 0x000fe20000000800 */
[----:B------:R-:W0:Y:S07]  /*0010*/  S2R R0, SR_TID.X ;  /* 0x0000000000007919 */ /* 0x000e2e0000002100 */
[----:B------:R-:W0:Y:S08]  /*0020*/  S2UR UR4, SR_CTAID.X ;  /* 0x00000000000479c3 */ /* 0x000e300000002500 */
[----:B------:R-:W0:Y:S08]  /*0030*/  LDC R5, c[0x0][0x360] ;  /* 0x0000d800ff057b82 */ /* 0x000e300000000800 */
[----:B------:R-:W1:Y:S01]  /*0040*/  LDC.64 R2, c[0x0][0x380] ;  /* 0x0000e000ff027b82 */ /* 0x000e620000000a00 */
[----:B0-----:R-:W-:Y:S01]  /*0050*/  IMAD R5, R5, UR4, R0 ;  /* 0x0000000405057c24 */ /* 0x001fe2000f8e0200 */
[----:B------:R-:W0:Y:S04]  /*0060*/  LDCU.64 UR4, c[0x0][0x358] ;  /* 0x00006b00ff0477ac */ /* 0x000e280008000a00 */
[C---:B------:R-:W-:Y:S01]  /*0070*/  LOP3.LUT R0, R5.reuse, 0x1, RZ, 0xc0, !PT ;  /* 0x0000000105007812 */ /* 0x040fe200078ec0ff */
[----:B-1----:R-:W-:-:S03]  /*0080*/  IMAD.WIDE R2, R5, 0x4, R2 ;  /* 0x0000000405027825 */ /* 0x002fc600078e0202 */
[----:B------:R-:W-:Y:S01]  /*0090*/  ISETP.NE.U32.AND P0, PT, R0, 0x1, PT ;  /* 0x000000010000780c */ /* 0x000fe20003f05070 */
[----:B------:R-:W-:-:S05]  /*00a0*/  HFMA2 R0, -RZ, RZ, 3.640625, 0 ;  /* 0x43480000ff007431 */ /* 0x000fca00000001ff */
[----:B------:R-:W-:-:S05]  /*00b0*/  FSEL R5, R0, 100, !P0 ;  /* 0x42c8000000057808 */ /* 0x000fca0004000000 */
[----:B0-----:R-:W-:Y:S01]  /*00c0*/  STG.E desc[UR4][R2.64], R5 ;  /* 0x0000000502007986 */ /* 0x001fe2000c101904 */
[----:B------:R-:W-:Y:S05]  /*00d0*/  EXIT ;  /* 0x000000000000794d */ /* 0x000fea0003800000 */
.L_x_1:
        /* <DEDUP_REMOVED lines=10> */
.L_x_5:


//--------------------- .text._Z8kernel_2Pf       --------------------------
	.section	.text._Z8kernel_2Pf,"ax",@progbits
	.align	128
        .global         _Z8kernel_2Pf
        .type           _Z8kernel_2Pf,@function
        .size           _Z8kernel_2Pf,(.L_x_6 - _Z8kernel_2Pf)
        .other          _Z8kernel_2Pf,@"STO_CUDA_ENTRY STV_DEFAULT"
_Z8kernel_2Pf:
.text._Z8kernel_2Pf:
        /* <DEDUP_REMOVED lines=17> */
.L_x_2:
        /* <DEDUP_REMOVED lines=15> */
.L_x_6:


//--------------------- .text._Z8kernel_1Pf       --------------------------
	.section	.text._Z8kernel_1Pf,"ax",@progbits
	.align	128
        .global         _Z8kernel_1Pf
        .type           _Z8kernel_1Pf,@function
        .size           _Z8kernel_1Pf,(.L_x_7 - _Z8kernel_1Pf)
        .other          _Z8kernel_1Pf,@"STO_CUDA_ENTRY STV_DEFAULT"
_Z8kernel_1Pf:
.text._Z8kernel_1Pf:
        /* <DEDUP_REMOVED lines=14> */
.L_x_3:
        /* <DEDUP_REMOVED lines=10> */
.L_x_7:


//--------------------- .nv.shared.reserved.0     --------------------------
	.section	.nv.shared.reserved.0,"aw",@nobits
	.weak		__nv_reservedSMEM_offset_0_alias
	.size		__nv_reservedSMEM_offset_0_alias, 0, 64
	.other		__nv_reservedSMEM_offset_0_alias,@"STO_CUDA_RESERVED_SHARED STV_DEFAULT"
__nv_reservedSMEM_offset_0_alias:
	.zero		0
	.zero		64


//--------------------- .nv.constant0._Z9warmingupPf --------------------------
	.section	.nv.constant0._Z9warmingupPf,"a",@progbits
	.sectionflags	@""
	.align	4
.nv.constant0._Z9warmingupPf:
	.zero		904


//--------------------- .nv.constant0._Z8kernel_3Pf --------------------------
	.section	.nv.constant0._Z8kernel_3Pf,"a",@progbits
	.sectionflags	@""
	.align	4
.nv.constant0._Z8kernel_3Pf:
	.zero		904


//--------------------- .nv.constant0._Z8kernel_2Pf --------------------------
	.section	.nv.constant0._Z8kernel_2Pf,"a",@progbits
	.sectionflags	@""
	.align	4
.nv.constant0._Z8kernel_2Pf:
	.zero		904


//--------------------- .nv.constant0._Z8kernel_1Pf --------------------------
	.section	.nv.constant0._Z8kernel_1Pf,"a",@progbits
	.sectionflags	@""
	.align	4
.nv.constant0._Z8kernel_1Pf:
	.zero		904


//--------------------- SYMBOLS --------------------------

	.type		.nv.reservedSmem.offset0,@object
	.size		.nv.reservedSmem.offset0,0x4
